//
// Generated by NVIDIA NVVM Compiler
//
// Compiler Build ID: CL-36424714
// Cuda compilation tools, release 13.0, V13.0.88
// Based on NVVM 20.0.0
//

.version 9.0
.target sm_100
.address_size 64

	// .globl	tiled_transpose
// _ZZ15tiled_transposeE4tile has been demoted

.visible .entry tiled_transpose(
	.param .u64 .ptr .align 1 tiled_transpose_param_0,
	.param .u64 .ptr .align 1 tiled_transpose_param_1,
	.param .u32 tiled_transpose_param_2
)
{
	.reg .pred 	%p<9>;
	.reg .b32 	%r<44>;
	.reg .b32 	%f<9>;
	.reg .b64 	%rd<21>;
	// demoted variable
	.shared .align 4 .b8 _ZZ15tiled_transposeE4tile[4224];
	ld.param.u64 	%rd3, [tiled_transpose_param_0];
	ld.param.u64 	%rd4, [tiled_transpose_param_1];
	ld.param.u32 	%r19, [tiled_transpose_param_2];
	cvta.to.global.u64 	%rd1, %rd3;
	cvta.to.global.u64 	%rd2, %rd4;
	mov.u32 	%r20, %ctaid.x;
	shl.b32 	%r1, %r20, 5;
	mov.u32 	%r2, %tid.x;
	add.s32 	%r3, %r1, %r2;
	mov.u32 	%r21, %ctaid.y;
	shl.b32 	%r4, %r21, 5;
	mov.u32 	%r5, %tid.y;
	add.s32 	%r22, %r4, %r5;
	shl.b32 	%r23, %r2, 2;
	mov.u32 	%r24, _ZZ15tiled_transposeE4tile;
	add.s32 	%r7, %r24, %r23;
	max.s32 	%r25, %r3, %r22;
	setp.ge.s32 	%p1, %r25, %r19;
	mad.lo.s32 	%r8, %r5, 132, %r7;
	@%p1 bra 	$L__BB0_2;
	mad.lo.s32 	%r26, %r22, %r19, %r3;
	mul.wide.s32 	%rd5, %r26, 4;
	add.s64 	%rd6, %rd1, %rd5;
	ld.global.f32 	%f1, [%rd6];
	st.shared.f32 	[%r8], %f1;
$L__BB0_2:
	add.s32 	%r9, %r22, 8;
	max.s32 	%r27, %r3, %r9;
	setp.ge.s32 	%p2, %r27, %r19;
	@%p2 bra 	$L__BB0_4;
	mad.lo.s32 	%r28, %r9, %r19, %r3;
	mul.wide.s32 	%rd7, %r28, 4;
	add.s64 	%rd8, %rd1, %rd7;
	ld.global.f32 	%f2, [%rd8];
	st.shared.f32 	[%r8+1056], %f2;
$L__BB0_4:
	add.s32 	%r10, %r22, 16;
	max.s32 	%r29, %r3, %r10;
	setp.ge.s32 	%p3, %r29, %r19;
	@%p3 bra 	$L__BB0_6;
	mad.lo.s32 	%r30, %r10, %r19, %r3;
	mul.wide.s32 	%rd9, %r30, 4;
	add.s64 	%rd10, %rd1, %rd9;
	ld.global.f32 	%f3, [%rd10];
	st.shared.f32 	[%r8+2112], %f3;
$L__BB0_6:
	add.s32 	%r11, %r22, 24;
	max.s32 	%r31, %r3, %r11;
	setp.ge.s32 	%p4, %r31, %r19;
	@%p4 bra 	$L__BB0_8;
	mad.lo.s32 	%r32, %r11, %r19, %r3;
	mul.wide.s32 	%rd11, %r32, 4;
	add.s64 	%rd12, %rd1, %rd11;
	ld.global.f32 	%f4, [%rd12];
	st.shared.f32 	[%r8+3168], %f4;
$L__BB0_8:
	bar.sync 	0;
	add.s32 	%r12, %r4, %r2;
	add.s32 	%r13, %r1, %r5;
	shl.b32 	%r33, %r2, 7;
	add.s32 	%r34, %r7, %r33;
	shl.b32 	%r35, %r5, 2;
	add.s32 	%r14, %r34, %r35;
	max.s32 	%r36, %r12, %r13;
	setp.ge.s32 	%p5, %r36, %r19;
	@%p5 bra 	$L__BB0_10;
	ld.shared.f32 	%f5, [%r14];
	mad.lo.s32 	%r37, %r13, %r19, %r12;
	mul.wide.s32 	%rd13, %r37, 4;
	add.s64 	%rd14, %rd2, %rd13;
	st.global.f32 	[%rd14], %f5;
$L__BB0_10:
	add.s32 	%r15, %r13, 8;
	max.s32 	%r38, %r12, %r15;
	setp.ge.s32 	%p6, %r38, %r19;
	@%p6 bra 	$L__BB0_12;
	ld.shared.f32 	%f6, [%r14+32];
	mad.lo.s32 	%r39, %r15, %r19, %r12;
	mul.wide.s32 	%rd15, %r39, 4;
	add.s64 	%rd16, %rd2, %rd15;
	st.global.f32 	[%rd16], %f6;
$L__BB0_12:
	add.s32 	%r16, %r13, 16;
	max.s32 	%r40, %r12, %r16;
	setp.ge.s32 	%p7, %r40, %r19;
	@%p7 bra 	$L__BB0_14;
	ld.shared.f32 	%f7, [%r14+64];
	mad.lo.s32 	%r41, %r16, %r19, %r12;
	mul.wide.s32 	%rd17, %r41, 4;
	add.s64 	%rd18, %rd2, %rd17;
	st.global.f32 	[%rd18], %f7;
$L__BB0_14:
	add.s32 	%r17, %r13, 24;
	max.s32 	%r42, %r12, %r17;
	setp.ge.s32 	%p8, %r42, %r19;
	@%p8 bra 	$L__BB0_16;
	ld.shared.f32 	%f8, [%r14+96];
	mad.lo.s32 	%r43, %r17, %r19, %r12;
	mul.wide.s32 	%rd19, %r43, 4;
	add.s64 	%rd20, %rd2, %rd19;
	st.global.f32 	[%rd20], %f8;
$L__BB0_16:
	ret;

}


// ===== COMPILED SASS (sm_100) =====

	.target	sm_100

	.elftype	@"ET_EXEC"


//--------------------- .note.nv.tkinfo           --------------------------
	.section	.note.nv.tkinfo,"",@"SHT_NOTE"
	.sectionflags	@"SHF_NOTE_NV_TKINFO"
	.tkinfo
        /*0018*/ 	.word	0x00000002
        /*0030*/ 	.string	""
        /*0030*/ 	.string	"ptxas"
        /*0030*/ 	.string	"Cuda compilation tools, release 13.0, V13.0.88"
        /*0030*/ 	.string	"Build cuda_13.0.r13.0/compiler.36424714_0"
        /*0030*/ 	.string	"-arch sm_100 -m 64 "



//--------------------- .note.nv.cuinfo           --------------------------
	.section	.note.nv.cuinfo,"",@"SHT_NOTE"
	.sectionflags	@"SHF_NOTE_NV_CUINFO"
        /*0018*/ 	.short	0x0002
        /*001a*/ 	.short	0x0064
        /*001c*/ 	.short	0x0082
	.zero		2


//--------------------- .nv.info                  --------------------------
	.section	.nv.info,"",@"SHT_CUDA_INFO"
	.align	4


	//----- nvinfo : EIATTR_REGCOUNT
	.align		4
        /*0000*/ 	.byte	0x04, 0x2f
        /*0002*/ 	.short	(.L_1 - .L_0)
	.align		4
.L_0:
        /*0004*/ 	.word	index@(tiled_transpose)
        /*0008*/ 	.word	0x0000001a


	//----- nvinfo : EIATTR_FRAME_SIZE
	.align		4
.L_1:
        /*000c*/ 	.byte	0x04, 0x11
        /*000e*/ 	.short	(.L_3 - .L_2)
	.align		4
.L_2:
        /*0010*/ 	.word	index@(tiled_transpose)
        /*0014*/ 	.word	0x00000000


	//----- nvinfo : EIATTR_MIN_STACK_SIZE
	.align		4
.L_3:
        /*0018*/ 	.byte	0x04, 0x12
        /*001a*/ 	.short	(.L_5 - .L_4)
	.align		4
.L_4:
        /*001c*/ 	.word	index@(tiled_transpose)
        /*0020*/ 	.word	0x00000000
.L_5:


//--------------------- .nv.compat                --------------------------
	.section	.nv.compat,"",@"SHT_CUDA_COMPAT_INFO"
	.align	4
        /*0000*/ 	.byte	0x02, 0x09, 0x00, 0x00, 0x02, 0x02, 0x01, 0x00, 0x02, 0x05, 0x05, 0x00, 0x03, 0x07, 0x01, 0x01
        /*0010*/ 	.byte	0x02, 0x03, 0x00, 0x00, 0x02, 0x06, 0x01, 0x00, 0x04, 0x0b, 0x08, 0x00, 0x09, 0x00, 0x00, 0x00
        /*0020*/ 	.byte	0x00, 0x00, 0x00, 0x00


//--------------------- .nv.info.tiled_transpose  --------------------------
	.section	.nv.info.tiled_transpose,"",@"SHT_CUDA_INFO"
	.sectionflags	@""
	.align	4


	//----- nvinfo : EIATTR_CUDA_API_VERSION
	.align		4
        /*0000*/ 	.byte	0x04, 0x37
        /*0002*/ 	.short	(.L_7 - .L_6)
.L_6:
        /*0004*/ 	.word	0x00000082


	//----- nvinfo : EIATTR_KPARAM_INFO
	.align		4
.L_7:
        /*0008*/ 	.byte	0x04, 0x17
        /*000a*/ 	.short	(.L_9 - .L_8)
.L_8:
        /*000c*/ 	.word	0x00000000
        /*0010*/ 	.short	0x0002
        /*0012*/ 	.short	0x0010
        /*0014*/ 	.byte	0x00, 0xf0, 0x11, 0x00


	//----- nvinfo : EIATTR_KPARAM_INFO
	.align		4
.L_9:
        /*0018*/ 	.byte	0x04, 0x17
        /*001a*/ 	.short	(.L_11 - .L_10)
.L_10:
        /*001c*/ 	.word	0x00000000
        /*0020*/ 	.short	0x0001
        /*0022*/ 	.short	0x0008
        /*0024*/ 	.byte	0x00, 0xf5, 0x21, 0x00


	//----- nvinfo : EIATTR_KPARAM_INFO
	.align		4
.L_11:
        /*0028*/ 	.byte	0x04, 0x17
        /*002a*/ 	.short	(.L_13 - .L_12)
.L_12:
        /*002c*/ 	.word	0x00000000
        /*0030*/ 	.short	0x0000
        /*0032*/ 	.short	0x0000
        /*0034*/ 	.byte	0x00, 0xf5, 0x21, 0x00


	//----- nvinfo : EIATTR_SPARSE_MMA_MASK
	.align		4
.L_13:
        /*0038*/ 	.byte	0x03, 0x50
        /*003a*/ 	.short	0x0000


	//----- nvinfo : EIATTR_MAXREG_COUNT
	.align		4
        /*003c*/ 	.byte	0x03, 0x1b
        /*003e*/ 	.short	0x00ff


	//----- nvinfo : EIATTR_NUM_BARRIERS
	.align		4
        /*0040*/ 	.byte	0x02, 0x4c
        /*0042*/ 	.byte	0x01
	.zero		1


	//----- nvinfo : EIATTR_MERCURY_ISA_VERSION
	.align		4
        /*0044*/ 	.byte	0x03, 0x5f
        /*0046*/ 	.short	0x0101


	//----- nvinfo : EIATTR_VRC_CTA_INIT_COUNT
	.align		4
        /*0048*/ 	.byte	0x02, 0x4a
	.zero		1
	.zero		1


	//----- nvinfo : EIATTR_EXIT_INSTR_OFFSETS
	.align		4
        /*004c*/ 	.byte	0x04, 0x1c
        /*004e*/ 	.short	(.L_15 - .L_14)


	//   ....[0]....
.L_14:
        /*0050*/ 	.word	0x000004c0


	//   ....[1]....
        /*0054*/ 	.word	0x00000520


	//----- nvinfo : EIATTR_CBANK_PARAM_SIZE
	.align		4
.L_15:
        /*0058*/ 	.byte	0x03, 0x19
        /*005a*/ 	.short	0x0014


	//----- nvinfo : EIATTR_PARAM_CBANK
	.align		4
        /*005c*/ 	.byte	0x04, 0x0a
        /*005e*/ 	.short	(.L_17 - .L_16)
	.align		4
.L_16:
        /*0060*/ 	.word	index@(.nv.constant0.tiled_transpose)
        /*0064*/ 	.short	0x0380
        /*0066*/ 	.short	0x0014


	//----- nvinfo : EIATTR_SW_WAR
	.align		4
.L_17:
        /*0068*/ 	.byte	0x04, 0x36
        /*006a*/ 	.short	(.L_19 - .L_18)
.L_18:
        /*006c*/ 	.word	0x00000008
.L_19:


//--------------------- .nv.callgraph             --------------------------
	.section	.nv.callgraph,"",@"SHT_CUDA_CALLGRAPH"
	.align	4
	.sectionentsize	8
	.align		4
        /*0000*/ 	.word	0x00000000
	.align		4
        /*0004*/ 	.word	0xffffffff
	.align		4
        /*0008*/ 	.word	0x00000000
	.align		4
        /*000c*/ 	.word	0xfffffffe
	.align		4
        /*0010*/ 	.word	0x00000000
	.align		4
        /*0014*/ 	.word	0xfffffffd
	.align		4
        /*0018*/ 	.word	0x00000000
	.align		4
        /*001c*/ 	.word	0xfffffffc


//--------------------- .text.tiled_transpose     --------------------------
	.section	.text.tiled_transpose,"ax",@progbits
	.align	128
        .global         tiled_transpose
        .type           tiled_transpose,@function
        .size           tiled_transpose,(.L_x_1 - tiled_transpose)
        .other          tiled_transpose,@"STO_CUDA_ENTRY STV_DEFAULT"
tiled_transpose:
.text.tiled_transpose:
[----:B------:R-:W-:Y:S01]  /*0000*/  LDC R1, c[0x0][0x37c] ;  /* 0x0000df00ff017b82 */ /* 0x000fe20000000800 */
[----:B------:R-:W0:Y:S01]  /*0010*/  S2R R0, SR_TID.Y ;  /* 0x0000000000007919 */ /* 0x000e220000002200 */
[----:B------:R-:W1:Y:S01]  /*0020*/  LDCU UR8, c[0x0][0x390] ;  /* 0x00007200ff0877ac */ /* 0x000e620008000800 */
[----:B------:R-:W0:Y:S01]  /*0030*/  S2R R7, SR_CTAID.Y ;  /* 0x0000000000077919 */ /* 0x000e220000002600 */
[----:B------:R-:W2:Y:S01]  /*0040*/  LDCU.64 UR6, c[0x0][0x358] ;  /* 0x00006b00ff0677ac */ /* 0x000ea20008000a00 */
[----:B------:R-:W3:Y:S01]  /*0050*/  S2R R13, SR_CTAID.X ;  /* 0x00000000000d7919 */ /* 0x000ee20000002500 */
[----:B------:R-:W3:Y:S01]  /*0060*/  S2R R6, SR_TID.X ;  /* 0x0000000000067919 */ /* 0x000ee20000002100 */
[----:B0-----:R-:W-:-:S04]  /*0070*/  IMAD R15, R7, 0x20, R0 ;  /* 0x00000020070f7824 */ /* 0x001fc800078e0200 */
[C---:B------:R-:W-:Y:S01]  /*0080*/  VIADD R19, R15.reuse, 0x10 ;  /* 0x000000100f137836 */ /* 0x040fe20000000000 */
[C---:B------:R-:W-:Y:S02]  /*0090*/  IADD3 R17, PT, PT, R15.reuse, 0x8, RZ ;  /* 0x000000080f117810 */ /* 0x040fe40007ffe0ff */
[----:B------:R-:W-:Y:S01]  /*00a0*/  IADD3 R21, PT, PT, R15, 0x18, RZ ;  /* 0x000000180f157810 */ /* 0x000fe20007ffe0ff */
[----:B---3--:R-:W-:-:S05]  /*00b0*/  IMAD R12, R13, 0x20, R6 ;  /* 0x000000200d0c7824 */ /* 0x008fca00078e0206 */
[C---:B------:R-:W-:Y:S02]  /*00c0*/  VIMNMX R2, PT, PT, R12.reuse, R15, !PT ;  /* 0x0000000f0c027248 */ /* 0x040fe40007fe0100 */
[C---:B------:R-:W-:Y:S02]  /*00d0*/  VIMNMX R3, PT, PT, R12.reuse, R17, !PT ;  /* 0x000000110c037248 */ /* 0x040fe40007fe0100 */
[C---:B------:R-:W-:Y:S02]  /*00e0*/  VIMNMX R4, PT, PT, R12.reuse, R19, !PT ;  /* 0x000000130c047248 */ /* 0x040fe40007fe0100 */
[----:B------:R-:W-:Y:S02]  /*00f0*/  VIMNMX R5, PT, PT, R12, R21, !PT ;  /* 0x000000150c057248 */ /* 0x000fe40007fe0100 */
[----:B-1----:R-:W-:Y:S02]  /*0100*/  ISETP.GE.AND P3, PT, R2, UR8, PT ;  /* 0x0000000802007c0c */ /* 0x002fe4000bf66270 */
[----:B------:R-:W-:-:S02]  /*0110*/  ISETP.GE.AND P4, PT, R3, UR8, PT ;  /* 0x0000000803007c0c */ /* 0x000fc4000bf86270 */
[----:B------:R-:W-:Y:S02]  /*0120*/  ISETP.GE.AND P5, PT, R4, UR8, PT ;  /* 0x0000000804007c0c */ /* 0x000fe4000bfa6270 */
[----:B------:R-:W-:-:S07]  /*0130*/  ISETP.GE.AND P6, PT, R5, UR8, PT ;  /* 0x0000000805007c0c */ /* 0x000fce000bfc6270 */
[----:B------:R-:W0:Y:S01]  /*0140*/  @!P3 LDC.64 R10, c[0x0][0x380] ;  /* 0x0000e000ff0abb82 */ /* 0x000e220000000a00 */
[--C-:B------:R-:W-:Y:S02]  /*0150*/  @!P3 IMAD R15, R15, UR8, R12.reuse ;  /* 0x000000080f0fbc24 */ /* 0x100fe4000f8e020c */
[--C-:B------:R-:W-:Y:S02]  /*0160*/  @!P4 IMAD R17, R17, UR8, R12.reuse ;  /* 0x000000081111cc24 */ /* 0x100fe4000f8e020c */
[--C-:B------:R-:W-:Y:S02]  /*0170*/  @!P5 IMAD R19, R19, UR8, R12.reuse ;  /* 0x000000081313dc24 */ /* 0x100fe4000f8e020c */
[----:B------:R-:W-:Y:S01]  /*0180*/  @!P6 IMAD R21, R21, UR8, R12 ;  /* 0x000000081515ec24 */ /* 0x000fe2000f8e020c */
[----:B------:R-:W1:Y:S08]  /*0190*/  @!P4 LDC.64 R8, c[0x0][0x380] ;  /* 0x0000e000ff08cb82 */ /* 0x000e700000000a00 */
[----:B------:R-:W3:Y:S08]  /*01a0*/  @!P5 LDC.64 R4, c[0x0][0x380] ;  /* 0x0000e000ff04db82 */ /* 0x000ef00000000a00 */
[----:B------:R-:W4:Y:S01]  /*01b0*/  @!P6 LDC.64 R2, c[0x0][0x380] ;  /* 0x0000e000ff02eb82 */ /* 0x000f220000000a00 */
[----:B0-----:R-:W-:-:S06]  /*01c0*/  @!P3 IMAD.WIDE R14, R15, 0x4, R10 ;  /* 0x000000040f0eb825 */ /* 0x001fcc00078e020a */
[----:B--2---:R-:W2:Y:S01]  /*01d0*/  @!P3 LDG.E R15, desc[UR6][R14.64] ;  /* 0x000000060e0fb981 */ /* 0x004ea2000c1e1900 */
[----:B-1----:R-:W-:-:S05]  /*01e0*/  @!P4 IMAD.WIDE R8, R17, 0x4, R8 ;  /* 0x000000041108c825 */ /* 0x002fca00078e0208 */
[----:B------:R-:W5:Y:S01]  /*01f0*/  @!P4 LDG.E R11, desc[UR6][R8.64] ;  /* 0x00000006080bc981 */ /* 0x000f62000c1e1900 */
[----:B---3--:R-:W-:-:S05]  /*0200*/  @!P5 IMAD.WIDE R4, R19, 0x4, R4 ;  /* 0x000000041304d825 */ /* 0x008fca00078e0204 */
[----:B------:R-:W3:Y:S01]  /*0210*/  @!P5 LDG.E R17, desc[UR6][R4.64] ;  /* 0x000000060411d981 */ /* 0x000ee2000c1e1900 */
[----:B----4-:R-:W-:-:S05]  /*0220*/  @!P6 IMAD.WIDE R2, R21, 0x4, R2 ;  /* 0x000000041502e825 */ /* 0x010fca00078e0202 */
[----:B------:R0:W4:Y:S01]  /*0230*/  @!P6 LDG.E R19, desc[UR6][R2.64] ;  /* 0x000000060213e981 */ /* 0x000122000c1e1900 */
[----:B------:R-:W1:Y:S01]  /*0240*/  S2UR UR5, SR_CgaCtaId ;  /* 0x00000000000579c3 */ /* 0x000e620000008800 */
[----:B------:R-:W-:Y:S01]  /*0250*/  UMOV UR4, 0x400 ;  /* 0x0000040000047882 */ /* 0x000fe20000000000 */
[----:B------:R-:W-:Y:S01]  /*0260*/  LEA R7, R7, R6, 0x5 ;  /* 0x0000000607077211 */ /* 0x000fe200078e28ff */
[----:B------:R-:W-:Y:S01]  /*0270*/  IMAD R12, R13, 0x20, R0 ;  /* 0x000000200d0c7824 */ /* 0x000fe200078e0200 */
[----:B-1----:R-:W-:-:S06]  /*0280*/  ULEA UR4, UR5, UR4, 0x18 ;  /* 0x0000000405047291 */ /* 0x002fcc000f8ec0ff */
[----:B0-----:R-:W-:-:S05]  /*0290*/  LEA R3, R6, UR4, 0x2 ;  /* 0x0000000406037c11 */ /* 0x001fca000f8e10ff */
[--C-:B------:R-:W-:Y:S02]  /*02a0*/  IMAD R5, R6, 0x80, R3.reuse ;  /* 0x0000008006057824 */ /* 0x100fe400078e0203 */
[----:B------:R-:W-:Y:S02]  /*02b0*/  IMAD R6, R0, 0x84, R3 ;  /* 0x0000008400067824 */ /* 0x000fe400078e0203 */
[C---:B------:R-:W-:Y:S01]  /*02c0*/  VIADD R16, R12.reuse, 0x8 ;  /* 0x000000080c107836 */ /* 0x040fe20000000000 */
[----:B------:R-:W-:Y:S02]  /*02d0*/  IADD3 R10, PT, PT, R12, 0x10, RZ ;  /* 0x000000100c0a7810 */ /* 0x000fe40007ffe0ff */
[C---:B------:R-:W-:Y:S02]  /*02e0*/  VIMNMX R13, PT, PT, R7.reuse, R12, !PT ;  /* 0x0000000c070d7248 */ /* 0x040fe40007fe0100 */
[C---:B------:R-:W-:Y:S02]  /*02f0*/  VIMNMX R8, PT, PT, R7.reuse, R16, !PT ;  /* 0x0000001007087248 */ /* 0x040fe40007fe0100 */
[----:B------:R-:W-:-:S02]  /*0300*/  VIMNMX R4, PT, PT, R7, R10, !PT ;  /* 0x0000000a07047248 */ /* 0x000fc40007fe0100 */
[----:B------:R-:W-:Y:S02]  /*0310*/  ISETP.GE.AND P2, PT, R13, UR8, PT ;  /* 0x000000080d007c0c */ /* 0x000fe4000bf46270 */
[----:B------:R-:W-:Y:S02]  /*0320*/  ISETP.GE.AND P1, PT, R8, UR8, PT ;  /* 0x0000000808007c0c */ /* 0x000fe4000bf26270 */
[----:B------:R-:W-:Y:S02]  /*0330*/  ISETP.GE.AND P0, PT, R4, UR8, PT ;  /* 0x0000000804007c0c */ /* 0x000fe4000bf06270 */
[----:B------:R-:W-:-:S07]  /*0340*/  LEA R0, R0, R5, 0x2 ;  /* 0x0000000500007211 */ /* 0x000fce00078e10ff */
[----:B------:R-:W0:Y:S08]  /*0350*/  @!P2 LDC.64 R8, c[0x0][0x388] ;  /* 0x0000e200ff08ab82 */ /* 0x000e300000000a00 */
[----:B------:R-:W1:Y:S08]  /*0360*/  @!P1 LDC.64 R4, c[0x0][0x388] ;  /* 0x0000e200ff049b82 */ /* 0x000e700000000a00 */
[----:B------:R-:W1:Y:S01]  /*0370*/  @!P0 LDC.64 R2, c[0x0][0x388] ;  /* 0x0000e200ff028b82 */ /* 0x000e620000000a00 */
[----:B------:R-:W-:-:S04]  /*0380*/  IADD3 R14, PT, PT, R12, 0x18, RZ ;  /* 0x000000180c0e7810 */ /* 0x000fc80007ffe0ff */
[----:B------:R-:W-:Y:S01]  /*0390*/  VIMNMX R18, PT, PT, R7, R14, !PT ;  /* 0x0000000e07127248 */ /* 0x000fe20007fe0100 */
[----:B--2---:R-:W-:Y:S04]  /*03a0*/  @!P3 STS [R6], R15 ;  /* 0x0000000f0600b388 */ /* 0x004fe80000000800 */
[----:B-----5:R2:W-:Y:S04]  /*03b0*/  @!P4 STS [R6+0x420], R11 ;  /* 0x0004200b0600c388 */ /* 0x0205e80000000800 */
[----:B---3--:R3:W-:Y:S04]  /*03c0*/  @!P5 STS [R6+0x840], R17 ;  /* 0x000840110600d388 */ /* 0x0087e80000000800 */
[----:B----4-:R-:W-:Y:S01]  /*03d0*/  @!P6 STS [R6+0xc60], R19 ;  /* 0x000c60130600e388 */ /* 0x010fe20000000800 */
[----:B------:R-:W-:Y:S06]  /*03e0*/  BAR.SYNC.DEFER_BLOCKING 0x0 ;  /* 0x0000000000007b1d */ /* 0x000fec0000010000 */
[----:B------:R-:W4:Y:S04]  /*03f0*/  @!P2 LDS R13, [R0] ;  /* 0x00000000000da984 */ /* 0x000f280000000800 */
[----:B------:R-:W5:Y:S04]  /*0400*/  @!P1 LDS R21, [R0+0x20] ;  /* 0x0000200000159984 */ /* 0x000f680000000800 */
[----:B------:R-:W5:Y:S01]  /*0410*/  @!P0 LDS R23, [R0+0x40] ;  /* 0x0000400000178984 */ /* 0x000f620000000800 */
[----:B------:R-:W-:Y:S01]  /*0420*/  ISETP.GE.AND P3, PT, R18, UR8, PT ;  /* 0x0000000812007c0c */ /* 0x000fe2000bf66270 */
[----:B--2---:R-:W-:-:S02]  /*0430*/  @!P2 IMAD R11, R12, UR8, R7 ;  /* 0x000000080c0bac24 */ /* 0x004fc4000f8e0207 */
[--C-:B------:R-:W-:Y:S02]  /*0440*/  @!P1 IMAD R15, R16, UR8, R7.reuse ;  /* 0x00000008100f9c24 */ /* 0x100fe4000f8e0207 */
[----:B---3--:R-:W-:Y:S02]  /*0450*/  @!P0 IMAD R17, R10, UR8, R7 ;  /* 0x000000080a118c24 */ /* 0x008fe4000f8e0207 */
[----:B0-----:R-:W-:-:S04]  /*0460*/  @!P2 IMAD.WIDE R8, R11, 0x4, R8 ;  /* 0x000000040b08a825 */ /* 0x001fc800078e0208 */
[----:B-1----:R-:W-:-:S04]  /*0470*/  @!P1 IMAD.WIDE R4, R15, 0x4, R4 ;  /* 0x000000040f049825 */ /* 0x002fc800078e0204 */
[----:B------:R-:W-:Y:S01]  /*0480*/  @!P0 IMAD.WIDE R2, R17, 0x4, R2 ;  /* 0x0000000411028825 */ /* 0x000fe200078e0202 */
[----:B----4-:R0:W-:Y:S04]  /*0490*/  @!P2 STG.E desc[UR6][R8.64], R13 ;  /* 0x0000000d0800a986 */ /* 0x0101e8000c101906 */
[----:B-----5:R0:W-:Y:S04]  /*04a0*/  @!P1 STG.E desc[UR6][R4.64], R21 ;  /* 0x0000001504009986 */ /* 0x0201e8000c101906 */
[----:B------:R0:W-:Y:S01]  /*04b0*/  @!P0 STG.E desc[UR6][R2.64], R23 ;  /* 0x0000001702008986 */ /* 0x0001e2000c101906 */
[----:B------:R-:W-:Y:S05]  /*04c0*/  @P3 EXIT ;  /* 0x000000000000394d */ /* 0x000fea0003800000 */
[----:B0-----:R-:W0:Y:S01]  /*04d0*/  LDS R5, [R0+0x60] ;  /* 0x0000600000057984 */ /* 0x001e220000000800 */
[----:B------:R-:W1:Y:S01]  /*04e0*/  LDC.64 R2, c[0x0][0x388] ;  /* 0x0000e200ff027b82 */ /* 0x000e620000000a00 */
[----:B------:R-:W-:-:S04]  /*04f0*/  IMAD R7, R14, UR8, R7 ;  /* 0x000000080e077c24 */ /* 0x000fc8000f8e0207 */
[----:B-1----:R-:W-:-:S05]  /*0500*/  IMAD.WIDE R2, R7, 0x4, R2 ;  /* 0x0000000407027825 */ /* 0x002fca00078e0202 */
[----:B0-----:R-:W-:Y:S01]  /*0510*/  STG.E desc[UR6][R2.64], R5 ;  /* 0x0000000502007986 */ /* 0x001fe2000c101906 */
[----:B------:R-:W-:Y:S05]  /*0520*/  EXIT ;  /* 0x000000000000794d */ /* 0x000fea0003800000 */
.L_x_0:
[----:B------:R-:W-:-:S00]  /*0530*/  BRA `(.L_x_0) ;  /* 0xfffffffc00fc7947 */ /* 0x000fc0000383ffff */
[----:B------:R-:W-:-:S00]  /*0540*/  NOP ;  /* 0x0000000000007918 */ /* 0x000fc00000000000 */
        /* <DEDUP_REMOVED lines=11> */
.L_x_1:


//--------------------- .nv.shared.tiled_transpose --------------------------
	.section	.nv.shared.tiled_transpose,"aw",@nobits
	.sectionflags	@""
	.align	4
.nv.shared.tiled_transpose:
	.zero		5248


//--------------------- .nv.shared.reserved.0     --------------------------
	.section	.nv.shared.reserved.0,"aw",@nobits
	.weak		__nv_reservedSMEM_offset_0_alias
	.size		__nv_reservedSMEM_offset_0_alias, 0, 64
	.other		__nv_reservedSMEM_offset_0_alias,@"STO_CUDA_RESERVED_SHARED STV_DEFAULT"
__nv_reservedSMEM_offset_0_alias:
	.zero		0
	.zero		64


//--------------------- .nv.constant0.tiled_transpose --------------------------
	.section	.nv.constant0.tiled_transpose,"a",@progbits
	.sectionflags	@""
	.align	4
.nv.constant0.tiled_transpose:
	.zero		916


//--------------------- SYMBOLS --------------------------

	.type		.nv.reservedSmem.offset0,@object
	.size		.nv.reservedSmem.offset0,0x4
	.type		.nv.reservedSmem.cap,@object
	.size		.nv.reservedSmem.cap,0x4
